//
// Generated by NVIDIA NVVM Compiler
//
// Compiler Build ID: CL-36424714
// Cuda compilation tools, release 13.0, V13.0.88
// Based on NVVM 20.0.0
//

.version 9.0
.target sm_100
.address_size 64

	// .globl	_Z6subAvgPiii

.visible .entry _Z6subAvgPiii(
	.param .u64 .ptr .align 1 _Z6subAvgPiii_param_0,
	.param .u32 _Z6subAvgPiii_param_1,
	.param .u32 _Z6subAvgPiii_param_2
)
{
	.reg .pred 	%p<7>;
	.reg .b32 	%r<42>;
	.reg .b64 	%rd<11>;

	ld.param.u64 	%rd2, [_Z6subAvgPiii_param_0];
	ld.param.u32 	%r12, [_Z6subAvgPiii_param_1];
	ld.param.u32 	%r13, [_Z6subAvgPiii_param_2];
	cvta.to.global.u64 	%rd1, %rd2;
	mov.u32 	%r14, %tid.x;
	mov.u32 	%r15, %ntid.x;
	mov.u32 	%r16, %ctaid.x;
	mad.lo.s32 	%r40, %r15, %r16, %r14;
	mov.u32 	%r17, %nctaid.x;
	mul.lo.s32 	%r2, %r15, %r17;
	setp.ge.s32 	%p1, %r40, %r12;
	@%p1 bra 	$L__BB0_7;
	add.s32 	%r18, %r40, %r2;
	max.s32 	%r19, %r12, %r18;
	setp.lt.s32 	%p2, %r18, %r12;
	selp.u32 	%r20, 1, 0, %p2;
	add.s32 	%r21, %r18, %r20;
	sub.s32 	%r22, %r19, %r21;
	div.u32 	%r23, %r22, %r2;
	add.s32 	%r3, %r23, %r20;
	and.b32  	%r24, %r3, 3;
	setp.eq.s32 	%p3, %r24, 3;
	@%p3 bra 	$L__BB0_4;
	add.s32 	%r25, %r3, 1;
	and.b32  	%r26, %r25, 3;
	neg.s32 	%r38, %r26;
$L__BB0_3:
	.pragma "nounroll";
	mul.wide.s32 	%rd3, %r40, 4;
	add.s64 	%rd4, %rd1, %rd3;
	ld.global.u32 	%r27, [%rd4];
	sub.s32 	%r28, %r27, %r13;
	st.global.u32 	[%rd4], %r28;
	add.s32 	%r40, %r40, %r2;
	add.s32 	%r38, %r38, 1;
	setp.ne.s32 	%p4, %r38, 0;
	@%p4 bra 	$L__BB0_3;
$L__BB0_4:
	setp.lt.u32 	%p5, %r3, 3;
	@%p5 bra 	$L__BB0_7;
	mul.wide.s32 	%rd7, %r2, 4;
	shl.b32 	%r37, %r2, 2;
$L__BB0_6:
	mul.wide.s32 	%rd5, %r40, 4;
	add.s64 	%rd6, %rd1, %rd5;
	ld.global.u32 	%r29, [%rd6];
	sub.s32 	%r30, %r29, %r13;
	st.global.u32 	[%rd6], %r30;
	add.s64 	%rd8, %rd6, %rd7;
	ld.global.u32 	%r31, [%rd8];
	sub.s32 	%r32, %r31, %r13;
	st.global.u32 	[%rd8], %r32;
	add.s64 	%rd9, %rd8, %rd7;
	ld.global.u32 	%r33, [%rd9];
	sub.s32 	%r34, %r33, %r13;
	st.global.u32 	[%rd9], %r34;
	add.s64 	%rd10, %rd9, %rd7;
	ld.global.u32 	%r35, [%rd10];
	sub.s32 	%r36, %r35, %r13;
	st.global.u32 	[%rd10], %r36;
	add.s32 	%r40, %r37, %r40;
	setp.lt.s32 	%p6, %r40, %r12;
	@%p6 bra 	$L__BB0_6;
$L__BB0_7:
	ret;

}


// ===== COMPILED SASS (sm_100) =====

	.target	sm_100

	.elftype	@"ET_EXEC"


//--------------------- .note.nv.tkinfo           --------------------------
	.section	.note.nv.tkinfo,"",@"SHT_NOTE"
	.sectionflags	@"SHF_NOTE_NV_TKINFO"
	.tkinfo
        /*0018*/ 	.word	0x00000002
        /*0030*/ 	.string	""
        /*0030*/ 	.string	"ptxas"
        /*0030*/ 	.string	"Cuda compilation tools, release 13.0, V13.0.88"
        /*0030*/ 	.string	"Build cuda_13.0.r13.0/compiler.36424714_0"
        /*0030*/ 	.string	"-arch sm_100 -m 64 "



//--------------------- .note.nv.cuinfo           --------------------------
	.section	.note.nv.cuinfo,"",@"SHT_NOTE"
	.sectionflags	@"SHF_NOTE_NV_CUINFO"
        /*0018*/ 	.short	0x0002
        /*001a*/ 	.short	0x0064
        /*001c*/ 	.short	0x0082
	.zero		2


//--------------------- .nv.info                  --------------------------
	.section	.nv.info,"",@"SHT_CUDA_INFO"
	.align	4


	//----- nvinfo : EIATTR_REGCOUNT
	.align		4
        /*0000*/ 	.byte	0x04, 0x2f
        /*0002*/ 	.short	(.L_1 - .L_0)
	.align		4
.L_0:
        /*0004*/ 	.word	index@(_Z6subAvgPiii)
        /*0008*/ 	.word	0x00000018


	//----- nvinfo : EIATTR_FRAME_SIZE
	.align		4
.L_1:
        /*000c*/ 	.byte	0x04, 0x11
        /*000e*/ 	.short	(.L_3 - .L_2)
	.align		4
.L_2:
        /*0010*/ 	.word	index@(_Z6subAvgPiii)
        /*0014*/ 	.word	0x00000000


	//----- nvinfo : EIATTR_MIN_STACK_SIZE
	.align		4
.L_3:
        /*0018*/ 	.byte	0x04, 0x12
        /*001a*/ 	.short	(.L_5 - .L_4)
	.align		4
.L_4:
        /*001c*/ 	.word	index@(_Z6subAvgPiii)
        /*0020*/ 	.word	0x00000000
.L_5:


//--------------------- .nv.compat                --------------------------
	.section	.nv.compat,"",@"SHT_CUDA_COMPAT_INFO"
	.align	4
        /*0000*/ 	.byte	0x02, 0x09, 0x00, 0x00, 0x02, 0x02, 0x01, 0x00, 0x02, 0x05, 0x05, 0x00, 0x03, 0x07, 0x01, 0x01
        /*0010*/ 	.byte	0x02, 0x03, 0x00, 0x00, 0x02, 0x06, 0x01, 0x00, 0x04, 0x0b, 0x08, 0x00, 0x09, 0x00, 0x00, 0x00
        /*0020*/ 	.byte	0x00, 0x00, 0x00, 0x00


//--------------------- .nv.info._Z6subAvgPiii    --------------------------
	.section	.nv.info._Z6subAvgPiii,"",@"SHT_CUDA_INFO"
	.sectionflags	@""
	.align	4


	//----- nvinfo : EIATTR_CUDA_API_VERSION
	.align		4
        /*0000*/ 	.byte	0x04, 0x37
        /*0002*/ 	.short	(.L_7 - .L_6)
.L_6:
        /*0004*/ 	.word	0x00000082


	//----- nvinfo : EIATTR_KPARAM_INFO
	.align		4
.L_7:
        /*0008*/ 	.byte	0x04, 0x17
        /*000a*/ 	.short	(.L_9 - .L_8)
.L_8:
        /*000c*/ 	.word	0x00000000
        /*0010*/ 	.short	0x0002
        /*0012*/ 	.short	0x000c
        /*0014*/ 	.byte	0x00, 0xf0, 0x11, 0x00


	//----- nvinfo : EIATTR_KPARAM_INFO
	.align		4
.L_9:
        /*0018*/ 	.byte	0x04, 0x17
        /*001a*/ 	.short	(.L_11 - .L_10)
.L_10:
        /*001c*/ 	.word	0x00000000
        /*0020*/ 	.short	0x0001
        /*0022*/ 	.short	0x0008
        /*0024*/ 	.byte	0x00, 0xf0, 0x11, 0x00


	//----- nvinfo : EIATTR_KPARAM_INFO
	.align		4
.L_11:
        /*0028*/ 	.byte	0x04, 0x17
        /*002a*/ 	.short	(.L_13 - .L_12)
.L_12:
        /*002c*/ 	.word	0x00000000
        /*0030*/ 	.short	0x0000
        /*0032*/ 	.short	0x0000
        /*0034*/ 	.byte	0x00, 0xf5, 0x21, 0x00


	//----- nvinfo : EIATTR_SPARSE_MMA_MASK
	.align		4
.L_13:
        /*0038*/ 	.byte	0x03, 0x50
        /*003a*/ 	.short	0x0000


	//----- nvinfo : EIATTR_MAXREG_COUNT
	.align		4
        /*003c*/ 	.byte	0x03, 0x1b
        /*003e*/ 	.short	0x00ff


	//----- nvinfo : EIATTR_MERCURY_ISA_VERSION
	.align		4
        /*0040*/ 	.byte	0x03, 0x5f
        /*0042*/ 	.short	0x0101


	//----- nvinfo : EIATTR_VRC_CTA_INIT_COUNT
	.align		4
        /*0044*/ 	.byte	0x02, 0x4a
	.zero		1
	.zero		1


	//----- nvinfo : EIATTR_EXIT_INSTR_OFFSETS
	.align		4
        /*0048*/ 	.byte	0x04, 0x1c
        /*004a*/ 	.short	(.L_15 - .L_14)


	//   ....[0]....
.L_14:
        /*004c*/ 	.word	0x00000090


	//   ....[1]....
        /*0050*/ 	.word	0x00000380


	//   ....[2]....
        /*0054*/ 	.word	0x000004c0


	//----- nvinfo : EIATTR_CRS_STACK_SIZE
	.align		4
.L_15:
        /*0058*/ 	.byte	0x04, 0x1e
        /*005a*/ 	.short	(.L_17 - .L_16)
.L_16:
        /*005c*/ 	.word	0x00000000


	//----- nvinfo : EIATTR_CBANK_PARAM_SIZE
	.align		4
.L_17:
        /*0060*/ 	.byte	0x03, 0x19
        /*0062*/ 	.short	0x0010


	//----- nvinfo : EIATTR_PARAM_CBANK
	.align		4
        /*0064*/ 	.byte	0x04, 0x0a
        /*0066*/ 	.short	(.L_19 - .L_18)
	.align		4
.L_18:
        /*0068*/ 	.word	index@(.nv.constant0._Z6subAvgPiii)
        /*006c*/ 	.short	0x0380
        /*006e*/ 	.short	0x0010


	//----- nvinfo : EIATTR_SW_WAR
	.align		4
.L_19:
        /*0070*/ 	.byte	0x04, 0x36
        /*0072*/ 	.short	(.L_21 - .L_20)
.L_20:
        /*0074*/ 	.word	0x00000008
.L_21:


//--------------------- .nv.callgraph             --------------------------
	.section	.nv.callgraph,"",@"SHT_CUDA_CALLGRAPH"
	.align	4
	.sectionentsize	8
	.align		4
        /*0000*/ 	.word	0x00000000
	.align		4
        /*0004*/ 	.word	0xffffffff
	.align		4
        /*0008*/ 	.word	0x00000000
	.align		4
        /*000c*/ 	.word	0xfffffffe
	.align		4
        /*0010*/ 	.word	0x00000000
	.align		4
        /*0014*/ 	.word	0xfffffffd
	.align		4
        /*0018*/ 	.word	0x00000000
	.align		4
        /*001c*/ 	.word	0xfffffffc


//--------------------- .text._Z6subAvgPiii       --------------------------
	.section	.text._Z6subAvgPiii,"ax",@progbits
	.align	128
        .global         _Z6subAvgPiii
        .type           _Z6subAvgPiii,@function
        .size           _Z6subAvgPiii,(.L_x_5 - _Z6subAvgPiii)
        .other          _Z6subAvgPiii,@"STO_CUDA_ENTRY STV_DEFAULT"
_Z6subAvgPiii:
.text._Z6subAvgPiii:
[----:B------:R-:W-:Y:S01]  /*0000*/  LDC R1, c[0x0][0x37c] ;  /* 0x0000df00ff017b82 */ /* 0x000fe20000000800 */
[----:B------:R-:W0:Y:S01]  /*0010*/  S2R R5, SR_TID.X ;  /* 0x0000000000057919 */ /* 0x000e220000002100 */
[----:B------:R-:W0:Y:S06]  /*0020*/  LDCU UR4, c[0x0][0x360] ;  /* 0x00006c00ff0477ac */ /* 0x000e2c0008000800 */
[----:B------:R-:W1:Y:S01]  /*0030*/  LDC R2, c[0x0][0x370] ;  /* 0x0000dc00ff027b82 */ /* 0x000e620000000800 */
[----:B------:R-:W0:Y:S01]  /*0040*/  S2R R0, SR_CTAID.X ;  /* 0x0000000000007919 */ /* 0x000e220000002500 */
[----:B------:R-:W2:Y:S01]  /*0050*/  LDCU UR6, c[0x0][0x388] ;  /* 0x00007100ff0677ac */ /* 0x000ea20008000800 */
[----:B0-----:R-:W-:-:S02]  /*0060*/  IMAD R5, R0, UR4, R5 ;  /* 0x0000000400057c24 */ /* 0x001fc4000f8e0205 */
[----:B-1----:R-:W-:-:S03]  /*0070*/  IMAD R0, R2, UR4, RZ ;  /* 0x0000000402007c24 */ /* 0x002fc6000f8e02ff */
[----:B--2---:R-:W-:-:S13]  /*0080*/  ISETP.GE.AND P0, PT, R5, UR6, PT ;  /* 0x0000000605007c0c */ /* 0x004fda000bf06270 */
[----:B------:R-:W-:Y:S05]  /*0090*/  @P0 EXIT ;  /* 0x000000000000094d */ /* 0x000fea0003800000 */
[----:B------:R-:W0:Y:S01]  /*00a0*/  I2F.U32.RP R8, R0 ;  /* 0x0000000000087306 */ /* 0x000e220000209000 */
[C---:B------:R-:W-:Y:S01]  /*00b0*/  IADD3 R4, PT, PT, R0.reuse, R5, RZ ;  /* 0x0000000500047210 */ /* 0x040fe20007ffe0ff */
[----:B------:R-:W-:Y:S01]  /*00c0*/  IMAD.MOV R9, RZ, RZ, -R0 ;  /* 0x000000ffff097224 */ /* 0x000fe200078e0a00 */
[----:B------:R-:W-:Y:S01]  /*00d0*/  ISETP.NE.U32.AND P2, PT, R0, RZ, PT ;  /* 0x000000ff0000720c */ /* 0x000fe20003f45070 */
[----:B------:R-:W1:Y:S01]  /*00e0*/  LDCU UR8, c[0x0][0x38c] ;  /* 0x00007180ff0877ac */ /* 0x000e620008000800 */
[C---:B------:R-:W-:Y:S01]  /*00f0*/  ISETP.GE.AND P0, PT, R4.reuse, UR6, PT ;  /* 0x0000000604007c0c */ /* 0x040fe2000bf06270 */
[----:B------:R-:W-:Y:S01]  /*0100*/  BSSY.RECONVERGENT B0, `(.L_x_0) ;  /* 0x0000027000007945 */ /* 0x000fe20003800200 */
[----:B------:R-:W-:Y:S01]  /*0110*/  VIMNMX R7, PT, PT, R4, UR6, !PT ;  /* 0x0000000604077c48 */ /* 0x000fe2000ffe0100 */
[----:B------:R-:W2:Y:S01]  /*0120*/  LDCU.64 UR4, c[0x0][0x358] ;  /* 0x00006b00ff0477ac */ /* 0x000ea20008000a00 */
[----:B------:R-:W-:Y:S01]  /*0130*/  SEL R6, RZ, 0x1, P0 ;  /* 0x00000001ff067807 */ /* 0x000fe20000000000 */
[----:B------:R-:W3:Y:S03]  /*0140*/  LDCU UR7, c[0x0][0x38c] ;  /* 0x00007180ff0777ac */ /* 0x000ee60008000800 */
[----:B------:R-:W-:Y:S01]  /*0150*/  IADD3 R7, PT, PT, R7, -R4, -R6 ;  /* 0x8000000407077210 */ /* 0x000fe20007ffe806 */
[----:B0-----:R-:W0:Y:S02]  /*0160*/  MUFU.RCP R8, R8 ;  /* 0x0000000800087308 */ /* 0x001e240000001000 */
[----:B0-----:R-:W-:-:S06]  /*0170*/  VIADD R2, R8, 0xffffffe ;  /* 0x0ffffffe08027836 */ /* 0x001fcc0000000000 */
[----:B------:R0:W4:Y:S02]  /*0180*/  F2I.FTZ.U32.TRUNC.NTZ R3, R2 ;  /* 0x0000000200037305 */ /* 0x000124000021f000 */
[----:B0-----:R-:W-:Y:S02]  /*0190*/  IMAD.MOV.U32 R2, RZ, RZ, RZ ;  /* 0x000000ffff027224 */ /* 0x001fe400078e00ff */
[----:B----4-:R-:W-:-:S04]  /*01a0*/  IMAD R9, R9, R3, RZ ;  /* 0x0000000309097224 */ /* 0x010fc800078e02ff */
[----:B------:R-:W-:-:S06]  /*01b0*/  IMAD.HI.U32 R8, R3, R9, R2 ;  /* 0x0000000903087227 */ /* 0x000fcc00078e0002 */
[----:B------:R-:W-:-:S05]  /*01c0*/  IMAD.HI.U32 R9, R8, R7, RZ ;  /* 0x0000000708097227 */ /* 0x000fca00078e00ff */
[----:B------:R-:W-:-:S05]  /*01d0*/  IADD3 R2, PT, PT, -R9, RZ, RZ ;  /* 0x000000ff09027210 */ /* 0x000fca0007ffe1ff */
[----:B------:R-:W-:Y:S02]  /*01e0*/  IMAD R7, R0, R2, R7 ;  /* 0x0000000200077224 */ /* 0x000fe400078e0207 */
[----:B------:R-:W0:Y:S03]  /*01f0*/  LDC.64 R2, c[0x0][0x380] ;  /* 0x0000e000ff027b82 */ /* 0x000e260000000a00 */
[----:B------:R-:W-:-:S13]  /*0200*/  ISETP.GE.U32.AND P0, PT, R7, R0, PT ;  /* 0x000000000700720c */ /* 0x000fda0003f06070 */
[----:B------:R-:W-:Y:S01]  /*0210*/  @P0 IMAD.IADD R7, R7, 0x1, -R0 ;  /* 0x0000000107070824 */ /* 0x000fe200078e0a00 */
[----:B------:R-:W-:-:S04]  /*0220*/  @P0 IADD3 R9, PT, PT, R9, 0x1, RZ ;  /* 0x0000000109090810 */ /* 0x000fc80007ffe0ff */
[----:B------:R-:W-:-:S13]  /*0230*/  ISETP.GE.U32.AND P1, PT, R7, R0, PT ;  /* 0x000000000700720c */ /* 0x000fda0003f26070 */
[----:B------:R-:W-:Y:S01]  /*0240*/  @P1 VIADD R9, R9, 0x1 ;  /* 0x0000000109091836 */ /* 0x000fe20000000000 */
[----:B------:R-:W-:-:S04]  /*0250*/  @!P2 LOP3.LUT R9, RZ, R0, RZ, 0x33, !PT ;  /* 0x00000000ff09a212 */ /* 0x000fc800078e33ff */
[----:B------:R-:W-:-:S04]  /*0260*/  IADD3 R4, PT, PT, R6, R9, RZ ;  /* 0x0000000906047210 */ /* 0x000fc80007ffe0ff */
[C---:B------:R-:W-:Y:S02]  /*0270*/  LOP3.LUT R6, R4.reuse, 0x3, RZ, 0xc0, !PT ;  /* 0x0000000304067812 */ /* 0x040fe400078ec0ff */
[----:B------:R-:W-:Y:S02]  /*0280*/  ISETP.GE.U32.AND P1, PT, R4, 0x3, PT ;  /* 0x000000030400780c */ /* 0x000fe40003f26070 */
[----:B------:R-:W-:-:S13]  /*0290*/  ISETP.NE.AND P0, PT, R6, 0x3, PT ;  /* 0x000000030600780c */ /* 0x000fda0003f05270 */
[----:B0123--:R-:W-:Y:S05]  /*02a0*/  @!P0 BRA `(.L_x_1) ;  /* 0x0000000000308947 */ /* 0x00ffea0003800000 */
[----:B------:R-:W0:Y:S01]  /*02b0*/  LDC.64 R8, c[0x0][0x380] ;  /* 0x0000e000ff087b82 */ /* 0x000e220000000a00 */
[----:B------:R-:W-:-:S05]  /*02c0*/  VIADD R4, R4, 0x1 ;  /* 0x0000000104047836 */ /* 0x000fca0000000000 */
[----:B------:R-:W-:-:S04]  /*02d0*/  LOP3.LUT R4, R4, 0x3, RZ, 0xc0, !PT ;  /* 0x0000000304047812 */ /* 0x000fc800078ec0ff */
[----:B------:R-:W-:-:S07]  /*02e0*/  IADD3 R4, PT, PT, -R4, RZ, RZ ;  /* 0x000000ff04047210 */ /* 0x000fce0007ffe1ff */
.L_x_2:
[----:B01----:R-:W-:-:S05]  /*02f0*/  IMAD.WIDE R6, R5, 0x4, R8 ;  /* 0x0000000405067825 */ /* 0x003fca00078e0208 */
[----:B------:R-:W2:Y:S01]  /*0300*/  LDG.E R10, desc[UR4][R6.64] ;  /* 0x00000004060a7981 */ /* 0x000ea2000c1e1900 */
[----:B------:R-:W-:Y:S01]  /*0310*/  IADD3 R4, PT, PT, R4, 0x1, RZ ;  /* 0x0000000104047810 */ /* 0x000fe20007ffe0ff */
[----:B------:R-:W-:-:S03]  /*0320*/  IMAD.IADD R5, R0, 0x1, R5 ;  /* 0x0000000100057824 */ /* 0x000fc600078e0205 */
[----:B------:R-:W-:Y:S01]  /*0330*/  ISETP.NE.AND P0, PT, R4, RZ, PT ;  /* 0x000000ff0400720c */ /* 0x000fe20003f05270 */
[----:B--2---:R-:W-:-:S05]  /*0340*/  VIADD R11, R10, -UR7 ;  /* 0x800000070a0b7c36 */ /* 0x004fca0008000000 */
[----:B------:R1:W-:Y:S07]  /*0350*/  STG.E desc[UR4][R6.64], R11 ;  /* 0x0000000b06007986 */ /* 0x0003ee000c101904 */
[----:B------:R-:W-:Y:S05]  /*0360*/  @P0 BRA `(.L_x_2) ;  /* 0xfffffffc00e00947 */ /* 0x000fea000383ffff */
.L_x_1:
[----:B------:R-:W-:Y:S05]  /*0370*/  BSYNC.RECONVERGENT B0 ;  /* 0x0000000000007941 */ /* 0x000fea0003800200 */
.L_x_0:
[----:B------:R-:W-:Y:S05]  /*0380*/  @!P1 EXIT ;  /* 0x000000000000994d */ /* 0x000fea0003800000 */
.L_x_3:
[----:B0-----:R-:W-:-:S05]  /*0390*/  IMAD.WIDE R12, R5, 0x4, R2 ;  /* 0x00000004050c7825 */ /* 0x001fca00078e0202 */
[----:B------:R-:W2:Y:S01]  /*03a0*/  LDG.E R4, desc[UR4][R12.64] ;  /* 0x000000040c047981 */ /* 0x000ea2000c1e1900 */
[----:B-1----:R-:W-:Y:S01]  /*03b0*/  IMAD.WIDE R6, R0, 0x4, R12 ;  /* 0x0000000400067825 */ /* 0x002fe200078e020c */
[----:B--2---:R-:W-:-:S05]  /*03c0*/  IADD3 R15, PT, PT, R4, -UR8, RZ ;  /* 0x80000008040f7c10 */ /* 0x004fca000fffe0ff */
[----:B------:R0:W-:Y:S04]  /*03d0*/  STG.E desc[UR4][R12.64], R15 ;  /* 0x0000000f0c007986 */ /* 0x0001e8000c101904 */
[----:B------:R-:W2:Y:S01]  /*03e0*/  LDG.E R4, desc[UR4][R6.64] ;  /* 0x0000000406047981 */ /* 0x000ea2000c1e1900 */
[----:B------:R-:W-:-:S04]  /*03f0*/  IMAD.WIDE R8, R0, 0x4, R6 ;  /* 0x0000000400087825 */ /* 0x000fc800078e0206 */
[----:B--2---:R-:W-:-:S05]  /*0400*/  VIADD R17, R4, -UR8 ;  /* 0x8000000804117c36 */ /* 0x004fca0008000000 */
[----:B------:R0:W-:Y:S04]  /*0410*/  STG.E desc[UR4][R6.64], R17 ;  /* 0x0000001106007986 */ /* 0x0001e8000c101904 */
[----:B------:R-:W2:Y:S01]  /*0420*/  LDG.E R4, desc[UR4][R8.64] ;  /* 0x0000000408047981 */ /* 0x000ea2000c1e1900 */
[----:B------:R-:W-:Y:S01]  /*0430*/  IMAD.WIDE R10, R0, 0x4, R8 ;  /* 0x00000004000a7825 */ /* 0x000fe200078e0208 */
[----:B--2---:R-:W-:-:S05]  /*0440*/  IADD3 R19, PT, PT, R4, -UR8, RZ ;  /* 0x8000000804137c10 */ /* 0x004fca000fffe0ff */
[----:B------:R0:W-:Y:S04]  /*0450*/  STG.E desc[UR4][R8.64], R19 ;  /* 0x0000001308007986 */ /* 0x0001e8000c101904 */
[----:B------:R-:W2:Y:S01]  /*0460*/  LDG.E R4, desc[UR4][R10.64] ;  /* 0x000000040a047981 */ /* 0x000ea2000c1e1900 */
[----:B------:R-:W-:-:S04]  /*0470*/  LEA R5, R0, R5, 0x2 ;  /* 0x0000000500057211 */ /* 0x000fc800078e10ff */
[----:B------:R-:W-:Y:S01]  /*0480*/  ISETP.GE.AND P0, PT, R5, UR6, PT ;  /* 0x0000000605007c0c */ /* 0x000fe2000bf06270 */
[----:B--2---:R-:W-:-:S05]  /*0490*/  VIADD R21, R4, -UR8 ;  /* 0x8000000804157c36 */ /* 0x004fca0008000000 */
[----:B------:R0:W-:Y:S07]  /*04a0*/  STG.E desc[UR4][R10.64], R21 ;  /* 0x000000150a007986 */ /* 0x0001ee000c101904 */
[----:B------:R-:W-:Y:S05]  /*04b0*/  @!P0 BRA `(.L_x_3) ;  /* 0xfffffffc00b48947 */ /* 0x000fea000383ffff */
[----:B------:R-:W-:Y:S05]  /*04c0*/  EXIT ;  /* 0x000000000000794d */ /* 0x000fea0003800000 */
.L_x_4:
[----:B------:R-:W-:-:S00]  /*04d0*/  BRA `(.L_x_4) ;  /* 0xfffffffc00fc7947 */ /* 0x000fc0000383ffff */
[----:B------:R-:W-:-:S00]  /*04e0*/  NOP ;  /* 0x0000000000007918 */ /* 0x000fc00000000000 */
        /* <DEDUP_REMOVED lines=9> */
.L_x_5:


//--------------------- .nv.shared.reserved.0     --------------------------
	.section	.nv.shared.reserved.0,"aw",@nobits
	.weak		__nv_reservedSMEM_offset_0_alias
	.size		__nv_reservedSMEM_offset_0_alias, 0, 64
	.other		__nv_reservedSMEM_offset_0_alias,@"STO_CUDA_RESERVED_SHARED STV_DEFAULT"
__nv_reservedSMEM_offset_0_alias:
	.zero		0
	.zero		64


//--------------------- .nv.constant0._Z6subAvgPiii --------------------------
	.section	.nv.constant0._Z6subAvgPiii,"a",@progbits
	.sectionflags	@""
	.align	4
.nv.constant0._Z6subAvgPiii:
	.zero		912


//--------------------- SYMBOLS --------------------------

	.type		.nv.reservedSmem.offset0,@object
	.size		.nv.reservedSmem.offset0,0x4
